//
// Generated by NVIDIA NVVM Compiler
//
// Compiler Build ID: CL-36424714
// Cuda compilation tools, release 13.0, V13.0.88
// Based on NVVM 20.0.0
//

.version 9.0
.target sm_100
.address_size 64

	// .globl	_Z12_fillDTensorPfjjj

.visible .entry _Z12_fillDTensorPfjjj(
	.param .u64 .ptr .align 1 _Z12_fillDTensorPfjjj_param_0,
	.param .u32 _Z12_fillDTensorPfjjj_param_1,
	.param .u32 _Z12_fillDTensorPfjjj_param_2,
	.param .u32 _Z12_fillDTensorPfjjj_param_3
)
{
	.reg .pred 	%p<2>;
	.reg .b32 	%r<16>;
	.reg .b32 	%f<3>;
	.reg .b64 	%rd<5>;

	ld.param.u64 	%rd1, [_Z12_fillDTensorPfjjj_param_0];
	ld.param.u32 	%r4, [_Z12_fillDTensorPfjjj_param_1];
	ld.param.u32 	%r2, [_Z12_fillDTensorPfjjj_param_2];
	ld.param.u32 	%r3, [_Z12_fillDTensorPfjjj_param_3];
	mov.u32 	%r5, %ctaid.x;
	mov.u32 	%r6, %ntid.x;
	mov.u32 	%r7, %tid.x;
	mad.lo.s32 	%r1, %r5, %r6, %r7;
	setp.ge.u32 	%p1, %r1, %r4;
	@%p1 bra 	$L__BB0_2;
	cvta.to.global.u64 	%rd2, %rd1;
	xor.b32  	%r8, %r2, %r1;
	mul.lo.s32 	%r9, %r8, 1268890439;
	shr.u32 	%r10, %r9, 17;
	xor.b32  	%r11, %r3, %r10;
	xor.b32  	%r12, %r11, %r9;
	mul.lo.s32 	%r13, %r12, -1209283719;
	shr.u32 	%r14, %r13, 13;
	xor.b32  	%r15, %r14, %r13;
	cvt.rn.f32.s32 	%f1, %r15;
	mul.f32 	%f2, %f1, 0f30000000;
	mul.wide.u32 	%rd3, %r1, 4;
	add.s64 	%rd4, %rd2, %rd3;
	st.global.f32 	[%rd4], %f2;
$L__BB0_2:
	ret;

}
	// .globl	_Z12_addDTensorsfPfS_j
.visible .entry _Z12_addDTensorsfPfS_j(
	.param .f32 _Z12_addDTensorsfPfS_j_param_0,
	.param .u64 .ptr .align 1 _Z12_addDTensorsfPfS_j_param_1,
	.param .u64 .ptr .align 1 _Z12_addDTensorsfPfS_j_param_2,
	.param .u32 _Z12_addDTensorsfPfS_j_param_3
)
{
	.reg .pred 	%p<2>;
	.reg .b32 	%r<6>;
	.reg .b32 	%f<5>;
	.reg .b64 	%rd<8>;

	ld.param.f32 	%f1, [_Z12_addDTensorsfPfS_j_param_0];
	ld.param.u64 	%rd1, [_Z12_addDTensorsfPfS_j_param_1];
	ld.param.u64 	%rd2, [_Z12_addDTensorsfPfS_j_param_2];
	ld.param.u32 	%r2, [_Z12_addDTensorsfPfS_j_param_3];
	mov.u32 	%r3, %ctaid.x;
	mov.u32 	%r4, %ntid.x;
	mov.u32 	%r5, %tid.x;
	mad.lo.s32 	%r1, %r3, %r4, %r5;
	setp.ge.u32 	%p1, %r1, %r2;
	@%p1 bra 	$L__BB1_2;
	cvta.to.global.u64 	%rd3, %rd2;
	cvta.to.global.u64 	%rd4, %rd1;
	mul.wide.u32 	%rd5, %r1, 4;
	add.s64 	%rd6, %rd3, %rd5;
	ld.global.f32 	%f2, [%rd6];
	add.s64 	%rd7, %rd4, %rd5;
	ld.global.f32 	%f3, [%rd7];
	fma.rn.f32 	%f4, %f1, %f2, %f3;
	st.global.f32 	[%rd7], %f4;
$L__BB1_2:
	ret;

}


// ===== COMPILED SASS (sm_100) =====

	.target	sm_100

	.elftype	@"ET_EXEC"


//--------------------- .note.nv.tkinfo           --------------------------
	.section	.note.nv.tkinfo,"",@"SHT_NOTE"
	.sectionflags	@"SHF_NOTE_NV_TKINFO"
	.tkinfo
        /*0018*/ 	.word	0x00000002
        /*0030*/ 	.string	""
        /*0030*/ 	.string	"ptxas"
        /*0030*/ 	.string	"Cuda compilation tools, release 13.0, V13.0.88"
        /*0030*/ 	.string	"Build cuda_13.0.r13.0/compiler.36424714_0"
        /*0030*/ 	.string	"-arch sm_100 -m 64 "



//--------------------- .note.nv.cuinfo           --------------------------
	.section	.note.nv.cuinfo,"",@"SHT_NOTE"
	.sectionflags	@"SHF_NOTE_NV_CUINFO"
        /*0018*/ 	.short	0x0002
        /*001a*/ 	.short	0x0064
        /*001c*/ 	.short	0x0082
	.zero		2


//--------------------- .nv.info                  --------------------------
	.section	.nv.info,"",@"SHT_CUDA_INFO"
	.align	4


	//----- nvinfo : EIATTR_REGCOUNT
	.align		4
        /*0000*/ 	.byte	0x04, 0x2f
        /*0002*/ 	.short	(.L_1 - .L_0)
	.align		4
.L_0:
        /*0004*/ 	.word	index@(_Z12_fillDTensorPfjjj)
        /*0008*/ 	.word	0x0000000a


	//----- nvinfo : EIATTR_FRAME_SIZE
	.align		4
.L_1:
        /*000c*/ 	.byte	0x04, 0x11
        /*000e*/ 	.short	(.L_3 - .L_2)
	.align		4
.L_2:
        /*0010*/ 	.word	index@(_Z12_fillDTensorPfjjj)
        /*0014*/ 	.word	0x00000000


	//----- nvinfo : EIATTR_REGCOUNT
	.align		4
.L_3:
        /*0018*/ 	.byte	0x04, 0x2f
        /*001a*/ 	.short	(.L_5 - .L_4)
	.align		4
.L_4:
        /*001c*/ 	.word	index@(_Z12_addDTensorsfPfS_j)
        /*0020*/ 	.word	0x0000000a


	//----- nvinfo : EIATTR_FRAME_SIZE
	.align		4
.L_5:
        /*0024*/ 	.byte	0x04, 0x11
        /*0026*/ 	.short	(.L_7 - .L_6)
	.align		4
.L_6:
        /*0028*/ 	.word	index@(_Z12_addDTensorsfPfS_j)
        /*002c*/ 	.word	0x00000000


	//----- nvinfo : EIATTR_MIN_STACK_SIZE
	.align		4
.L_7:
        /*0030*/ 	.byte	0x04, 0x12
        /*0032*/ 	.short	(.L_9 - .L_8)
	.align		4
.L_8:
        /*0034*/ 	.word	index@(_Z12_addDTensorsfPfS_j)
        /*0038*/ 	.word	0x00000000


	//----- nvinfo : EIATTR_MIN_STACK_SIZE
	.align		4
.L_9:
        /*003c*/ 	.byte	0x04, 0x12
        /*003e*/ 	.short	(.L_11 - .L_10)
	.align		4
.L_10:
        /*0040*/ 	.word	index@(_Z12_fillDTensorPfjjj)
        /*0044*/ 	.word	0x00000000
.L_11:


//--------------------- .nv.compat                --------------------------
	.section	.nv.compat,"",@"SHT_CUDA_COMPAT_INFO"
	.align	4
        /*0000*/ 	.byte	0x02, 0x09, 0x00, 0x00, 0x02, 0x02, 0x01, 0x00, 0x02, 0x05, 0x05, 0x00, 0x03, 0x07, 0x01, 0x01
        /*0010*/ 	.byte	0x02, 0x03, 0x00, 0x00, 0x02, 0x06, 0x01, 0x00, 0x04, 0x0b, 0x08, 0x00, 0x09, 0x00, 0x00, 0x00
        /*0020*/ 	.byte	0x00, 0x00, 0x00, 0x00


//--------------------- .nv.info._Z12_addDTensorsfPfS_j --------------------------
	.section	.nv.info._Z12_addDTensorsfPfS_j,"",@"SHT_CUDA_INFO"
	.sectionflags	@""
	.align	4


	//----- nvinfo : EIATTR_CUDA_API_VERSION
	.align		4
        /*0000*/ 	.byte	0x04, 0x37
        /*0002*/ 	.short	(.L_13 - .L_12)
.L_12:
        /*0004*/ 	.word	0x00000082


	//----- nvinfo : EIATTR_KPARAM_INFO
	.align		4
.L_13:
        /*0008*/ 	.byte	0x04, 0x17
        /*000a*/ 	.short	(.L_15 - .L_14)
.L_14:
        /*000c*/ 	.word	0x00000000
        /*0010*/ 	.short	0x0003
        /*0012*/ 	.short	0x0018
        /*0014*/ 	.byte	0x00, 0xf0, 0x11, 0x00


	//----- nvinfo : EIATTR_KPARAM_INFO
	.align		4
.L_15:
        /*0018*/ 	.byte	0x04, 0x17
        /*001a*/ 	.short	(.L_17 - .L_16)
.L_16:
        /*001c*/ 	.word	0x00000000
        /*0020*/ 	.short	0x0002
        /*0022*/ 	.short	0x0010
        /*0024*/ 	.byte	0x00, 0xf5, 0x21, 0x00


	//----- nvinfo : EIATTR_KPARAM_INFO
	.align		4
.L_17:
        /*0028*/ 	.byte	0x04, 0x17
        /*002a*/ 	.short	(.L_19 - .L_18)
.L_18:
        /*002c*/ 	.word	0x00000000
        /*0030*/ 	.short	0x0001
        /*0032*/ 	.short	0x0008
        /*0034*/ 	.byte	0x00, 0xf5, 0x21, 0x00


	//----- nvinfo : EIATTR_KPARAM_INFO
	.align		4
.L_19:
        /*0038*/ 	.byte	0x04, 0x17
        /*003a*/ 	.short	(.L_21 - .L_20)
.L_20:
        /*003c*/ 	.word	0x00000000
        /*0040*/ 	.short	0x0000
        /*0042*/ 	.short	0x0000
        /*0044*/ 	.byte	0x00, 0xf0, 0x11, 0x00


	//----- nvinfo : EIATTR_SPARSE_MMA_MASK
	.align		4
.L_21:
        /*0048*/ 	.byte	0x03, 0x50
        /*004a*/ 	.short	0x0000


	//----- nvinfo : EIATTR_MAXREG_COUNT
	.align		4
        /*004c*/ 	.byte	0x03, 0x1b
        /*004e*/ 	.short	0x00ff


	//----- nvinfo : EIATTR_MERCURY_ISA_VERSION
	.align		4
        /*0050*/ 	.byte	0x03, 0x5f
        /*0052*/ 	.short	0x0101


	//----- nvinfo : EIATTR_VRC_CTA_INIT_COUNT
	.align		4
        /*0054*/ 	.byte	0x02, 0x4a
	.zero		1
	.zero		1


	//----- nvinfo : EIATTR_EXIT_INSTR_OFFSETS
	.align		4
        /*0058*/ 	.byte	0x04, 0x1c
        /*005a*/ 	.short	(.L_23 - .L_22)


	//   ....[0]....
.L_22:
        /*005c*/ 	.word	0x00000070


	//   ....[1]....
        /*0060*/ 	.word	0x00000120


	//----- nvinfo : EIATTR_CBANK_PARAM_SIZE
	.align		4
.L_23:
        /*0064*/ 	.byte	0x03, 0x19
        /*0066*/ 	.short	0x001c


	//----- nvinfo : EIATTR_PARAM_CBANK
	.align		4
        /*0068*/ 	.byte	0x04, 0x0a
        /*006a*/ 	.short	(.L_25 - .L_24)
	.align		4
.L_24:
        /*006c*/ 	.word	index@(.nv.constant0._Z12_addDTensorsfPfS_j)
        /*0070*/ 	.short	0x0380
        /*0072*/ 	.short	0x001c


	//----- nvinfo : EIATTR_SW_WAR
	.align		4
.L_25:
        /*0074*/ 	.byte	0x04, 0x36
        /*0076*/ 	.short	(.L_27 - .L_26)
.L_26:
        /*0078*/ 	.word	0x00000008
.L_27:


//--------------------- .nv.info._Z12_fillDTensorPfjjj --------------------------
	.section	.nv.info._Z12_fillDTensorPfjjj,"",@"SHT_CUDA_INFO"
	.sectionflags	@""
	.align	4


	//----- nvinfo : EIATTR_CUDA_API_VERSION
	.align		4
        /*0000*/ 	.byte	0x04, 0x37
        /*0002*/ 	.short	(.L_29 - .L_28)
.L_28:
        /*0004*/ 	.word	0x00000082


	//----- nvinfo : EIATTR_KPARAM_INFO
	.align		4
.L_29:
        /*0008*/ 	.byte	0x04, 0x17
        /*000a*/ 	.short	(.L_31 - .L_30)
.L_30:
        /*000c*/ 	.word	0x00000000
        /*0010*/ 	.short	0x0003
        /*0012*/ 	.short	0x0010
        /*0014*/ 	.byte	0x00, 0xf0, 0x11, 0x00


	//----- nvinfo : EIATTR_KPARAM_INFO
	.align		4
.L_31:
        /*0018*/ 	.byte	0x04, 0x17
        /*001a*/ 	.short	(.L_33 - .L_32)
.L_32:
        /*001c*/ 	.word	0x00000000
        /*0020*/ 	.short	0x0002
        /*0022*/ 	.short	0x000c
        /*0024*/ 	.byte	0x00, 0xf0, 0x11, 0x00


	//----- nvinfo : EIATTR_KPARAM_INFO
	.align		4
.L_33:
        /*0028*/ 	.byte	0x04, 0x17
        /*002a*/ 	.short	(.L_35 - .L_34)
.L_34:
        /*002c*/ 	.word	0x00000000
        /*0030*/ 	.short	0x0001
        /*0032*/ 	.short	0x0008
        /*0034*/ 	.byte	0x00, 0xf0, 0x11, 0x00


	//----- nvinfo : EIATTR_KPARAM_INFO
	.align		4
.L_35:
        /*0038*/ 	.byte	0x04, 0x17
        /*003a*/ 	.short	(.L_37 - .L_36)
.L_36:
        /*003c*/ 	.word	0x00000000
        /*0040*/ 	.short	0x0000
        /*0042*/ 	.short	0x0000
        /*0044*/ 	.byte	0x00, 0xf5, 0x21, 0x00


	//----- nvinfo : EIATTR_SPARSE_MMA_MASK
	.align		4
.L_37:
        /*0048*/ 	.byte	0x03, 0x50
        /*004a*/ 	.short	0x0000


	//----- nvinfo : EIATTR_MAXREG_COUNT
	.align		4
        /*004c*/ 	.byte	0x03, 0x1b
        /*004e*/ 	.short	0x00ff


	//----- nvinfo : EIATTR_MERCURY_ISA_VERSION
	.align		4
        /*0050*/ 	.byte	0x03, 0x5f
        /*0052*/ 	.short	0x0101


	//----- nvinfo : EIATTR_VRC_CTA_INIT_COUNT
	.align		4
        /*0054*/ 	.byte	0x02, 0x4a
	.zero		1
	.zero		1


	//----- nvinfo : EIATTR_EXIT_INSTR_OFFSETS
	.align		4
        /*0058*/ 	.byte	0x04, 0x1c
        /*005a*/ 	.short	(.L_39 - .L_38)


	//   ....[0]....
.L_38:
        /*005c*/ 	.word	0x00000070


	//   ....[1]....
        /*0060*/ 	.word	0x00000170


	//----- nvinfo : EIATTR_CBANK_PARAM_SIZE
	.align		4
.L_39:
        /*0064*/ 	.byte	0x03, 0x19
        /*0066*/ 	.short	0x0014


	//----- nvinfo : EIATTR_PARAM_CBANK
	.align		4
        /*0068*/ 	.byte	0x04, 0x0a
        /*006a*/ 	.short	(.L_41 - .L_40)
	.align		4
.L_40:
        /*006c*/ 	.word	index@(.nv.constant0._Z12_fillDTensorPfjjj)
        /*0070*/ 	.short	0x0380
        /*0072*/ 	.short	0x0014


	//----- nvinfo : EIATTR_SW_WAR
	.align		4
.L_41:
        /*0074*/ 	.byte	0x04, 0x36
        /*0076*/ 	.short	(.L_43 - .L_42)
.L_42:
        /*0078*/ 	.word	0x00000008
.L_43:


//--------------------- .nv.callgraph             --------------------------
	.section	.nv.callgraph,"",@"SHT_CUDA_CALLGRAPH"
	.align	4
	.sectionentsize	8
	.align		4
        /*0000*/ 	.word	0x00000000
	.align		4
        /*0004*/ 	.word	0xffffffff
	.align		4
        /*0008*/ 	.word	0x00000000
	.align		4
        /*000c*/ 	.word	0xfffffffe
	.align		4
        /*0010*/ 	.word	0x00000000
	.align		4
        /*0014*/ 	.word	0xfffffffd
	.align		4
        /*0018*/ 	.word	0x00000000
	.align		4
        /*001c*/ 	.word	0xfffffffc


//--------------------- .text._Z12_addDTensorsfPfS_j --------------------------
	.section	.text._Z12_addDTensorsfPfS_j,"ax",@progbits
	.align	128
        .global         _Z12_addDTensorsfPfS_j
        .type           _Z12_addDTensorsfPfS_j,@function
        .size           _Z12_addDTensorsfPfS_j,(.L_x_2 - _Z12_addDTensorsfPfS_j)
        .other          _Z12_addDTensorsfPfS_j,@"STO_CUDA_ENTRY STV_DEFAULT"
_Z12_addDTensorsfPfS_j:
.text._Z12_addDTensorsfPfS_j:
[----:B------:R-:W-:Y:S01]  /*0000*/  LDC R1, c[0x0][0x37c] ;  /* 0x0000df00ff017b82 */ /* 0x000fe20000000800 */
[----:B------:R-:W0:Y:S07]  /*0010*/  S2R R0, SR_TID.X ;  /* 0x0000000000007919 */ /* 0x000e2e0000002100 */
[----:B------:R-:W0:Y:S01]  /*0020*/  S2UR UR4, SR_CTAID.X ;  /* 0x00000000000479c3 */ /* 0x000e220000002500 */
[----:B------:R-:W1:Y:S07]  /*0030*/  LDCU UR5, c[0x0][0x398] ;  /* 0x00007300ff0577ac */ /* 0x000e6e0008000800 */
[----:B------:R-:W0:Y:S02]  /*0040*/  LDC R7, c[0x0][0x360] ;  /* 0x0000d800ff077b82 */ /* 0x000e240000000800 */
[----:B0-----:R-:W-:-:S05]  /*0050*/  IMAD R7, R7, UR4, R0 ;  /* 0x0000000407077c24 */ /* 0x001fca000f8e0200 */
[----:B-1----:R-:W-:-:S13]  /*0060*/  ISETP.GE.U32.AND P0, PT, R7, UR5, PT ;  /* 0x0000000507007c0c */ /* 0x002fda000bf06070 */
[----:B------:R-:W-:Y:S05]  /*0070*/  @P0 EXIT ;  /* 0x000000000000094d */ /* 0x000fea0003800000 */
[----:B------:R-:W0:Y:S01]  /*0080*/  LDC.64 R2, c[0x0][0x390] ;  /* 0x0000e400ff027b82 */ /* 0x000e220000000a00 */
[----:B------:R-:W1:Y:S01]  /*0090*/  LDCU.64 UR4, c[0x0][0x358] ;  /* 0x00006b00ff0477ac */ /* 0x000e620008000a00 */
[----:B------:R-:W2:Y:S06]  /*00a0*/  LDCU UR6, c[0x0][0x380] ;  /* 0x00007000ff0677ac */ /* 0x000eac0008000800 */
[----:B------:R-:W3:Y:S01]  /*00b0*/  LDC.64 R4, c[0x0][0x388] ;  /* 0x0000e200ff047b82 */ /* 0x000ee20000000a00 */
[----:B0-----:R-:W-:-:S06]  /*00c0*/  IMAD.WIDE.U32 R2, R7, 0x4, R2 ;  /* 0x0000000407027825 */ /* 0x001fcc00078e0002 */
[----:B-1----:R-:W2:Y:S01]  /*00d0*/  LDG.E R2, desc[UR4][R2.64] ;  /* 0x0000000402027981 */ /* 0x002ea2000c1e1900 */
[----:B---3--:R-:W-:-:S05]  /*00e0*/  IMAD.WIDE.U32 R4, R7, 0x4, R4 ;  /* 0x0000000407047825 */ /* 0x008fca00078e0004 */
[----:B------:R-:W2:Y:S02]  /*00f0*/  LDG.E R7, desc[UR4][R4.64] ;  /* 0x0000000404077981 */ /* 0x000ea4000c1e1900 */
[----:B--2---:R-:W-:-:S05]  /*0100*/  FFMA R7, R2, UR6, R7 ;  /* 0x0000000602077c23 */ /* 0x004fca0008000007 */
[----:B------:R-:W-:Y:S01]  /*0110*/  STG.E desc[UR4][R4.64], R7 ;  /* 0x0000000704007986 */ /* 0x000fe2000c101904 */
[----:B------:R-:W-:Y:S05]  /*0120*/  EXIT ;  /* 0x000000000000794d */ /* 0x000fea0003800000 */
.L_x_0:
[----:B------:R-:W-:-:S00]  /*0130*/  BRA `(.L_x_0) ;  /* 0xfffffffc00fc7947 */ /* 0x000fc0000383ffff */
[----:B------:R-:W-:-:S00]  /*0140*/  NOP ;  /* 0x0000000000007918 */ /* 0x000fc00000000000 */
        /* <DEDUP_REMOVED lines=11> */
.L_x_2:


//--------------------- .text._Z12_fillDTensorPfjjj --------------------------
	.section	.text._Z12_fillDTensorPfjjj,"ax",@progbits
	.align	128
        .global         _Z12_fillDTensorPfjjj
        .type           _Z12_fillDTensorPfjjj,@function
        .size           _Z12_fillDTensorPfjjj,(.L_x_3 - _Z12_fillDTensorPfjjj)
        .other          _Z12_fillDTensorPfjjj,@"STO_CUDA_ENTRY STV_DEFAULT"
_Z12_fillDTensorPfjjj:
.text._Z12_fillDTensorPfjjj:
        /* <DEDUP_REMOVED lines=8> */
[----:B------:R-:W0:Y:S01]  /*0080*/  LDCU UR4, c[0x0][0x38c] ;  /* 0x00007180ff0477ac */ /* 0x000e220008000800 */
[----:B------:R-:W1:Y:S01]  /*0090*/  LDC.64 R2, c[0x0][0x380] ;  /* 0x0000e000ff027b82 */ /* 0x000e620000000a00 */
[----:B------:R-:W2:Y:S01]  /*00a0*/  LDCU UR5, c[0x0][0x390] ;  /* 0x00007200ff0577ac */ /* 0x000ea20008000800 */
[----:B0-----:R-:W-:-:S05]  /*00b0*/  LOP3.LUT R0, R5, UR4, RZ, 0x3c, !PT ;  /* 0x0000000405007c12 */ /* 0x001fca000f8e3cff */
[----:B------:R-:W-:Y:S02]  /*00c0*/  IMAD R0, R0, 0x4ba1bb47, RZ ;  /* 0x4ba1bb4700007824 */ /* 0x000fe400078e02ff */
[----:B-1----:R-:W-:-:S03]  /*00d0*/  IMAD.WIDE.U32 R2, R5, 0x4, R2 ;  /* 0x0000000405027825 */ /* 0x002fc600078e0002 */
[----:B------:R-:W-:-:S04]  /*00e0*/  SHF.R.U32.HI R7, RZ, 0x11, R0 ;  /* 0x00000011ff077819 */ /* 0x000fc80000011600 */
[----:B--2---:R-:W-:Y:S01]  /*00f0*/  LOP3.LUT R7, R0, UR5, R7, 0x96, !PT ;  /* 0x0000000500077c12 */ /* 0x004fe2000f8e9607 */
[----:B------:R-:W0:Y:S04]  /*0100*/  LDCU.64 UR4, c[0x0][0x358] ;  /* 0x00006b00ff0477ac */ /* 0x000e280008000a00 */
[----:B------:R-:W-:-:S05]  /*0110*/  IMAD R7, R7, -0x48143487, RZ ;  /* 0xb7ebcb7907077824 */ /* 0x000fca00078e02ff */
[----:B------:R-:W-:-:S04]  /*0120*/  SHF.R.U32.HI R0, RZ, 0xd, R7 ;  /* 0x0000000dff007819 */ /* 0x000fc80000011607 */
[----:B------:R-:W-:-:S04]  /*0130*/  LOP3.LUT R0, R0, R7, RZ, 0x3c, !PT ;  /* 0x0000000700007212 */ /* 0x000fc800078e3cff */
[----:B------:R-:W-:-:S05]  /*0140*/  I2FP.F32.S32 R0, R0 ;  /* 0x0000000000007245 */ /* 0x000fca0000201400 */
[----:B------:R-:W-:-:S05]  /*0150*/  FMUL R5, R0, 4.6566128730773925781e-10 ;  /* 0x3000000000057820 */ /* 0x000fca0000400000 */
[----:B0-----:R-:W-:Y:S01]  /*0160*/  STG.E desc[UR4][R2.64], R5 ;  /* 0x0000000502007986 */ /* 0x001fe2000c101904 */
[----:B------:R-:W-:Y:S05]  /*0170*/  EXIT ;  /* 0x000000000000794d */ /* 0x000fea0003800000 */
.L_x_1:
        /* <DEDUP_REMOVED lines=16> */
.L_x_3:


//--------------------- .nv.shared.reserved.0     --------------------------
	.section	.nv.shared.reserved.0,"aw",@nobits
	.weak		__nv_reservedSMEM_offset_0_alias
	.size		__nv_reservedSMEM_offset_0_alias, 0, 64
	.other		__nv_reservedSMEM_offset_0_alias,@"STO_CUDA_RESERVED_SHARED STV_DEFAULT"
__nv_reservedSMEM_offset_0_alias:
	.zero		0
	.zero		64


//--------------------- .nv.constant0._Z12_addDTensorsfPfS_j --------------------------
	.section	.nv.constant0._Z12_addDTensorsfPfS_j,"a",@progbits
	.sectionflags	@""
	.align	4
.nv.constant0._Z12_addDTensorsfPfS_j:
	.zero		924


//--------------------- .nv.constant0._Z12_fillDTensorPfjjj --------------------------
	.section	.nv.constant0._Z12_fillDTensorPfjjj,"a",@progbits
	.sectionflags	@""
	.align	4
.nv.constant0._Z12_fillDTensorPfjjj:
	.zero		916


//--------------------- SYMBOLS --------------------------

	.type		.nv.reservedSmem.offset0,@object
	.size		.nv.reservedSmem.offset0,0x4
